//
// Generated by NVIDIA NVVM Compiler
//
// Compiler Build ID: CL-36424714
// Cuda compilation tools, release 13.0, V13.0.88
// Based on NVVM 20.0.0
//

.version 9.0
.target sm_100
.address_size 64

	// .globl	_Z6kernelPiS_ii

.visible .entry _Z6kernelPiS_ii(
	.param .u64 .ptr .align 1 _Z6kernelPiS_ii_param_0,
	.param .u64 .ptr .align 1 _Z6kernelPiS_ii_param_1,
	.param .u32 _Z6kernelPiS_ii_param_2,
	.param .u32 _Z6kernelPiS_ii_param_3
)
{
	.reg .b32 	%r<13>;
	.reg .b64 	%rd<9>;

	ld.param.u64 	%rd1, [_Z6kernelPiS_ii_param_0];
	ld.param.u64 	%rd2, [_Z6kernelPiS_ii_param_1];
	ld.param.u32 	%r1, [_Z6kernelPiS_ii_param_2];
	ld.param.u32 	%r2, [_Z6kernelPiS_ii_param_3];
	cvta.to.global.u64 	%rd3, %rd2;
	cvta.to.global.u64 	%rd4, %rd1;
	mov.u32 	%r3, %ctaid.x;
	mov.u32 	%r4, %ntid.x;
	mov.u32 	%r5, %tid.x;
	mad.lo.s32 	%r6, %r3, %r4, %r5;
	rem.s32 	%r7, %r6, %r2;
	mul.wide.s32 	%rd5, %r7, 4;
	add.s64 	%rd6, %rd4, %rd5;
	ld.global.u32 	%r8, [%rd6];
	shl.b32 	%r9, %r8, 1;
	st.global.u32 	[%rd6], %r9;
	rem.s32 	%r10, %r6, %r1;
	mul.wide.s32 	%rd7, %r10, 4;
	add.s64 	%rd8, %rd3, %rd7;
	ld.global.u32 	%r11, [%rd8];
	shl.b32 	%r12, %r11, 1;
	st.global.u32 	[%rd8], %r12;
	ret;

}


// ===== COMPILED SASS (sm_100) =====

	.target	sm_100

	.elftype	@"ET_EXEC"


//--------------------- .note.nv.tkinfo           --------------------------
	.section	.note.nv.tkinfo,"",@"SHT_NOTE"
	.sectionflags	@"SHF_NOTE_NV_TKINFO"
	.tkinfo
        /*0018*/ 	.word	0x00000002
        /*0030*/ 	.string	""
        /*0030*/ 	.string	"ptxas"
        /*0030*/ 	.string	"Cuda compilation tools, release 13.0, V13.0.88"
        /*0030*/ 	.string	"Build cuda_13.0.r13.0/compiler.36424714_0"
        /*0030*/ 	.string	"-arch sm_100 -m 64 "



//--------------------- .note.nv.cuinfo           --------------------------
	.section	.note.nv.cuinfo,"",@"SHT_NOTE"
	.sectionflags	@"SHF_NOTE_NV_CUINFO"
        /*0018*/ 	.short	0x0002
        /*001a*/ 	.short	0x0064
        /*001c*/ 	.short	0x0082
	.zero		2


//--------------------- .nv.info                  --------------------------
	.section	.nv.info,"",@"SHT_CUDA_INFO"
	.align	4


	//----- nvinfo : EIATTR_REGCOUNT
	.align		4
        /*0000*/ 	.byte	0x04, 0x2f
        /*0002*/ 	.short	(.L_1 - .L_0)
	.align		4
.L_0:
        /*0004*/ 	.word	index@(_Z6kernelPiS_ii)
        /*0008*/ 	.word	0x0000000e


	//----- nvinfo : EIATTR_FRAME_SIZE
	.align		4
.L_1:
        /*000c*/ 	.byte	0x04, 0x11
        /*000e*/ 	.short	(.L_3 - .L_2)
	.align		4
.L_2:
        /*0010*/ 	.word	index@(_Z6kernelPiS_ii)
        /*0014*/ 	.word	0x00000000


	//----- nvinfo : EIATTR_MIN_STACK_SIZE
	.align		4
.L_3:
        /*0018*/ 	.byte	0x04, 0x12
        /*001a*/ 	.short	(.L_5 - .L_4)
	.align		4
.L_4:
        /*001c*/ 	.word	index@(_Z6kernelPiS_ii)
        /*0020*/ 	.word	0x00000000
.L_5:


//--------------------- .nv.compat                --------------------------
	.section	.nv.compat,"",@"SHT_CUDA_COMPAT_INFO"
	.align	4
        /*0000*/ 	.byte	0x02, 0x09, 0x00, 0x00, 0x02, 0x02, 0x01, 0x00, 0x02, 0x05, 0x05, 0x00, 0x03, 0x07, 0x01, 0x01
        /*0010*/ 	.byte	0x02, 0x03, 0x00, 0x00, 0x02, 0x06, 0x01, 0x00, 0x04, 0x0b, 0x08, 0x00, 0x09, 0x00, 0x00, 0x00
        /*0020*/ 	.byte	0x00, 0x00, 0x00, 0x00


//--------------------- .nv.info._Z6kernelPiS_ii  --------------------------
	.section	.nv.info._Z6kernelPiS_ii,"",@"SHT_CUDA_INFO"
	.sectionflags	@""
	.align	4


	//----- nvinfo : EIATTR_CUDA_API_VERSION
	.align		4
        /*0000*/ 	.byte	0x04, 0x37
        /*0002*/ 	.short	(.L_7 - .L_6)
.L_6:
        /*0004*/ 	.word	0x00000082


	//----- nvinfo : EIATTR_KPARAM_INFO
	.align		4
.L_7:
        /*0008*/ 	.byte	0x04, 0x17
        /*000a*/ 	.short	(.L_9 - .L_8)
.L_8:
        /*000c*/ 	.word	0x00000000
        /*0010*/ 	.short	0x0003
        /*0012*/ 	.short	0x0014
        /*0014*/ 	.byte	0x00, 0xf0, 0x11, 0x00


	//----- nvinfo : EIATTR_KPARAM_INFO
	.align		4
.L_9:
        /*0018*/ 	.byte	0x04, 0x17
        /*001a*/ 	.short	(.L_11 - .L_10)
.L_10:
        /*001c*/ 	.word	0x00000000
        /*0020*/ 	.short	0x0002
        /*0022*/ 	.short	0x0010
        /*0024*/ 	.byte	0x00, 0xf0, 0x11, 0x00


	//----- nvinfo : EIATTR_KPARAM_INFO
	.align		4
.L_11:
        /*0028*/ 	.byte	0x04, 0x17
        /*002a*/ 	.short	(.L_13 - .L_12)
.L_12:
        /*002c*/ 	.word	0x00000000
        /*0030*/ 	.short	0x0001
        /*0032*/ 	.short	0x0008
        /*0034*/ 	.byte	0x00, 0xf5, 0x21, 0x00


	//----- nvinfo : EIATTR_KPARAM_INFO
	.align		4
.L_13:
        /*0038*/ 	.byte	0x04, 0x17
        /*003a*/ 	.short	(.L_15 - .L_14)
.L_14:
        /*003c*/ 	.word	0x00000000
        /*0040*/ 	.short	0x0000
        /*0042*/ 	.short	0x0000
        /*0044*/ 	.byte	0x00, 0xf5, 0x21, 0x00


	//----- nvinfo : EIATTR_SPARSE_MMA_MASK
	.align		4
.L_15:
        /*0048*/ 	.byte	0x03, 0x50
        /*004a*/ 	.short	0x0000


	//----- nvinfo : EIATTR_MAXREG_COUNT
	.align		4
        /*004c*/ 	.byte	0x03, 0x1b
        /*004e*/ 	.short	0x00ff


	//----- nvinfo : EIATTR_MERCURY_ISA_VERSION
	.align		4
        /*0050*/ 	.byte	0x03, 0x5f
        /*0052*/ 	.short	0x0101


	//----- nvinfo : EIATTR_VRC_CTA_INIT_COUNT
	.align		4
        /*0054*/ 	.byte	0x02, 0x4a
	.zero		1
	.zero		1


	//----- nvinfo : EIATTR_EXIT_INSTR_OFFSETS
	.align		4
        /*0058*/ 	.byte	0x04, 0x1c
        /*005a*/ 	.short	(.L_17 - .L_16)


	//   ....[0]....
.L_16:
        /*005c*/ 	.word	0x000003b0


	//----- nvinfo : EIATTR_CBANK_PARAM_SIZE
	.align		4
.L_17:
        /*0060*/ 	.byte	0x03, 0x19
        /*0062*/ 	.short	0x0018


	//----- nvinfo : EIATTR_PARAM_CBANK
	.align		4
        /*0064*/ 	.byte	0x04, 0x0a
        /*0066*/ 	.short	(.L_19 - .L_18)
	.align		4
.L_18:
        /*0068*/ 	.word	index@(.nv.constant0._Z6kernelPiS_ii)
        /*006c*/ 	.short	0x0380
        /*006e*/ 	.short	0x0018


	//----- nvinfo : EIATTR_SW_WAR
	.align		4
.L_19:
        /*0070*/ 	.byte	0x04, 0x36
        /*0072*/ 	.short	(.L_21 - .L_20)
.L_20:
        /*0074*/ 	.word	0x00000008
.L_21:


//--------------------- .nv.callgraph             --------------------------
	.section	.nv.callgraph,"",@"SHT_CUDA_CALLGRAPH"
	.align	4
	.sectionentsize	8
	.align		4
        /*0000*/ 	.word	0x00000000
	.align		4
        /*0004*/ 	.word	0xffffffff
	.align		4
        /*0008*/ 	.word	0x00000000
	.align		4
        /*000c*/ 	.word	0xfffffffe
	.align		4
        /*0010*/ 	.word	0x00000000
	.align		4
        /*0014*/ 	.word	0xfffffffd
	.align		4
        /*0018*/ 	.word	0x00000000
	.align		4
        /*001c*/ 	.word	0xfffffffc


//--------------------- .text._Z6kernelPiS_ii     --------------------------
	.section	.text._Z6kernelPiS_ii,"ax",@progbits
	.align	128
        .global         _Z6kernelPiS_ii
        .type           _Z6kernelPiS_ii,@function
        .size           _Z6kernelPiS_ii,(.L_x_1 - _Z6kernelPiS_ii)
        .other          _Z6kernelPiS_ii,@"STO_CUDA_ENTRY STV_DEFAULT"
_Z6kernelPiS_ii:
.text._Z6kernelPiS_ii:
[----:B------:R-:W-:Y:S08]  /*0000*/  LDC R1, c[0x0][0x37c] ;  /* 0x0000df00ff017b82 */ /* 0x000ff00000000800 */
[----:B------:R-:W0:Y:S01]  /*0010*/  LDC R9, c[0x0][0x394] ;  /* 0x0000e500ff097b82 */ /* 0x000e220000000800 */
[----:B------:R-:W1:Y:S07]  /*0020*/  S2R R5, SR_TID.X ;  /* 0x0000000000057919 */ /* 0x000e6e0000002100 */
[----:B------:R-:W1:Y:S08]  /*0030*/  S2UR UR4, SR_CTAID.X ;  /* 0x00000000000479c3 */ /* 0x000e700000002500 */
[----:B------:R-:W1:Y:S01]  /*0040*/  LDC R0, c[0x0][0x360] ;  /* 0x0000d800ff007b82 */ /* 0x000e620000000800 */
[----:B0-----:R-:W-:-:S07]  /*0050*/  IABS R7, R9 ;  /* 0x0000000900077213 */ /* 0x001fce0000000000 */
[----:B------:R-:W0:Y:S01]  /*0060*/  LDC R11, c[0x0][0x390] ;  /* 0x0000e400ff0b7b82 */ /* 0x000e220000000800 */
[----:B------:R-:W-:Y:S01]  /*0070*/  ISETP.NE.AND P1, PT, R9, RZ, PT ;  /* 0x000000ff0900720c */ /* 0x000fe20003f25270 */
[----:B------:R-:W2:Y:S01]  /*0080*/  I2F.RP R4, R7 ;  /* 0x0000000700047306 */ /* 0x000ea20000209400 */
[----:B-1----:R-:W-:Y:S01]  /*0090*/  IMAD R0, R0, UR4, R5 ;  /* 0x0000000400007c24 */ /* 0x002fe2000f8e0205 */
[----:B------:R-:W1:Y:S06]  /*00a0*/  LDCU.64 UR4, c[0x0][0x358] ;  /* 0x00006b00ff0477ac */ /* 0x000e6c0008000a00 */
[----:B--2---:R-:W2:Y:S01]  /*00b0*/  MUFU.RCP R4, R4 ;  /* 0x0000000400047308 */ /* 0x004ea20000001000 */
[----:B------:R-:W-:Y:S01]  /*00c0*/  IABS R8, R0 ;  /* 0x0000000000087213 */ /* 0x000fe20000000000 */
[----:B--2---:R-:W-:-:S06]  /*00d0*/  VIADD R2, R4, 0xffffffe ;  /* 0x0ffffffe04027836 */ /* 0x004fcc0000000000 */
[----:B------:R2:W3:Y:S02]  /*00e0*/  F2I.FTZ.U32.TRUNC.NTZ R3, R2 ;  /* 0x0000000200037305 */ /* 0x0004e4000021f000 */
[----:B--2---:R-:W-:Y:S01]  /*00f0*/  IMAD.MOV.U32 R2, RZ, RZ, RZ ;  /* 0x000000ffff027224 */ /* 0x004fe200078e00ff */
[----:B---3--:R-:W-:-:S05]  /*0100*/  IADD3 R6, PT, PT, RZ, -R3, RZ ;  /* 0x80000003ff067210 */ /* 0x008fca0007ffe0ff */
[----:B------:R-:W-:-:S04]  /*0110*/  IMAD R5, R6, R7, RZ ;  /* 0x0000000706057224 */ /* 0x000fc800078e02ff */
[----:B------:R-:W-:-:S06]  /*0120*/  IMAD.HI.U32 R3, R3, R5, R2 ;  /* 0x0000000503037227 */ /* 0x000fcc00078e0002 */
[----:B------:R-:W-:-:S05]  /*0130*/  IMAD.HI.U32 R3, R3, R8, RZ ;  /* 0x0000000803037227 */ /* 0x000fca00078e00ff */
[----:B------:R-:W-:-:S05]  /*0140*/  IADD3 R3, PT, PT, -R3, RZ, RZ ;  /* 0x000000ff03037210 */ /* 0x000fca0007ffe1ff */
[C---:B------:R-:W-:Y:S02]  /*0150*/  IMAD R4, R7.reuse, R3, R8 ;  /* 0x0000000307047224 */ /* 0x040fe400078e0208 */
[----:B------:R-:W2:Y:S03]  /*0160*/  LDC.64 R2, c[0x0][0x380] ;  /* 0x0000e000ff027b82 */ /* 0x000ea60000000a00 */
[----:B------:R-:W-:-:S13]  /*0170*/  ISETP.GT.U32.AND P0, PT, R7, R4, PT ;  /* 0x000000040700720c */ /* 0x000fda0003f04070 */
[----:B------:R-:W-:Y:S01]  /*0180*/  @!P0 IMAD.IADD R4, R4, 0x1, -R7 ;  /* 0x0000000104048824 */ /* 0x000fe200078e0a07 */
[----:B------:R-:W-:-:S04]  /*0190*/  ISETP.GE.AND P0, PT, R0, RZ, PT ;  /* 0x000000ff0000720c */ /* 0x000fc80003f06270 */
[----:B------:R-:W-:-:S13]  /*01a0*/  ISETP.GT.U32.AND P2, PT, R7, R4, PT ;  /* 0x000000040700720c */ /* 0x000fda0003f44070 */
[----:B------:R-:W-:-:S05]  /*01b0*/  @!P2 IADD3 R4, PT, PT, R4, -R7, RZ ;  /* 0x800000070404a210 */ /* 0x000fca0007ffe0ff */
[----:B------:R-:W-:Y:S01]  /*01c0*/  @!P0 IMAD.MOV R4, RZ, RZ, -R4 ;  /* 0x000000ffff048224 */ /* 0x000fe200078e0a04 */
[----:B------:R-:W-:-:S05]  /*01d0*/  @!P1 LOP3.LUT R4, RZ, R9, RZ, 0x33, !PT ;  /* 0x00000009ff049212 */ /* 0x000fca00078e33ff */
[----:B--2---:R-:W-:-:S05]  /*01e0*/  IMAD.WIDE R2, R4, 0x4, R2 ;  /* 0x0000000404027825 */ /* 0x004fca00078e0202 */
[----:B-1----:R-:W2:Y:S01]  /*01f0*/  LDG.E R0, desc[UR4][R2.64] ;  /* 0x0000000402007981 */ /* 0x002ea2000c1e1900 */
[----:B0-----:R-:W-:-:S04]  /*0200*/  IABS R10, R11 ;  /* 0x0000000b000a7213 */ /* 0x001fc80000000000 */
[----:B------:R-:W0:Y:S08]  /*0210*/  I2F.RP R6, R10 ;  /* 0x0000000a00067306 */ /* 0x000e300000209400 */
[----:B0-----:R-:W0:Y:S02]  /*0220*/  MUFU.RCP R6, R6 ;  /* 0x0000000600067308 */ /* 0x001e240000001000 */
[----:B0-----:R-:W-:-:S06]  /*0230*/  IADD3 R4, PT, PT, R6, 0xffffffe, RZ ;  /* 0x0ffffffe06047810 */ /* 0x001fcc0007ffe0ff */
[----:B------:R0:W1:Y:S02]  /*0240*/  F2I.FTZ.U32.TRUNC.NTZ R5, R4 ;  /* 0x0000000400057305 */ /* 0x000064000021f000 */
[----:B0-----:R-:W-:Y:S02]  /*0250*/  HFMA2 R4, -RZ, RZ, 0, 0 ;  /* 0x00000000ff047431 */ /* 0x001fe400000001ff */
[----:B-1----:R-:W-:-:S04]  /*0260*/  IMAD.MOV R7, RZ, RZ, -R5 ;  /* 0x000000ffff077224 */ /* 0x002fc800078e0a05 */
[----:B------:R-:W-:-:S04]  /*0270*/  IMAD R7, R7, R10, RZ ;  /* 0x0000000a07077224 */ /* 0x000fc800078e02ff */
[----:B------:R-:W-:-:S06]  /*0280*/  IMAD.HI.U32 R5, R5, R7, R4 ;  /* 0x0000000705057227 */ /* 0x000fcc00078e0004 */
[----:B------:R-:W-:-:S04]  /*0290*/  IMAD.HI.U32 R5, R5, R8, RZ ;  /* 0x0000000805057227 */ /* 0x000fc800078e00ff */
[----:B------:R-:W-:-:S04]  /*02a0*/  IMAD.MOV R5, RZ, RZ, -R5 ;  /* 0x000000ffff057224 */ /* 0x000fc800078e0a05 */
[C---:B------:R-:W-:Y:S02]  /*02b0*/  IMAD R7, R10.reuse, R5, R8 ;  /* 0x000000050a077224 */ /* 0x040fe400078e0208 */
[----:B------:R-:W0:Y:S03]  /*02c0*/  LDC.64 R4, c[0x0][0x388] ;  /* 0x0000e200ff047b82 */ /* 0x000e260000000a00 */
[----:B------:R-:W-:-:S13]  /*02d0*/  ISETP.GT.U32.AND P1, PT, R10, R7, PT ;  /* 0x000000070a00720c */ /* 0x000fda0003f24070 */
[----:B------:R-:W-:Y:S02]  /*02e0*/  @!P1 IADD3 R7, PT, PT, R7, -R10, RZ ;  /* 0x8000000a07079210 */ /* 0x000fe40007ffe0ff */
[----:B------:R-:W-:Y:S02]  /*02f0*/  ISETP.NE.AND P1, PT, R11, RZ, PT ;  /* 0x000000ff0b00720c */ /* 0x000fe40003f25270 */
[----:B------:R-:W-:-:S13]  /*0300*/  ISETP.GT.U32.AND P2, PT, R10, R7, PT ;  /* 0x000000070a00720c */ /* 0x000fda0003f44070 */
[----:B------:R-:W-:-:S05]  /*0310*/  @!P2 IMAD.IADD R7, R7, 0x1, -R10 ;  /* 0x000000010707a824 */ /* 0x000fca00078e0a0a */
[----:B------:R-:W-:-:S05]  /*0320*/  MOV R9, R7 ;  /* 0x0000000700097202 */ /* 0x000fca0000000f00 */
[----:B------:R-:W-:Y:S01]  /*0330*/  @!P0 IMAD.MOV R9, RZ, RZ, -R9 ;  /* 0x000000ffff098224 */ /* 0x000fe200078e0a09 */
[----:B------:R-:W-:-:S05]  /*0340*/  @!P1 LOP3.LUT R9, RZ, R11, RZ, 0x33, !PT ;  /* 0x0000000bff099212 */ /* 0x000fca00078e33ff */
[----:B0-----:R-:W-:Y:S01]  /*0350*/  IMAD.WIDE R4, R9, 0x4, R4 ;  /* 0x0000000409047825 */ /* 0x001fe200078e0204 */
[----:B--2---:R-:W-:-:S05]  /*0360*/  SHF.L.U32 R7, R0, 0x1, RZ ;  /* 0x0000000100077819 */ /* 0x004fca00000006ff */
[----:B------:R-:W-:Y:S04]  /*0370*/  STG.E desc[UR4][R2.64], R7 ;  /* 0x0000000702007986 */ /* 0x000fe8000c101904 */
[----:B------:R-:W2:Y:S02]  /*0380*/  LDG.E R0, desc[UR4][R4.64] ;  /* 0x0000000404007981 */ /* 0x000ea4000c1e1900 */
[----:B--2---:R-:W-:-:S05]  /*0390*/  IMAD.SHL.U32 R9, R0, 0x2, RZ ;  /* 0x0000000200097824 */ /* 0x004fca00078e00ff */
[----:B------:R-:W-:Y:S01]  /*03a0*/  STG.E desc[UR4][R4.64], R9 ;  /* 0x0000000904007986 */ /* 0x000fe2000c101904 */
[----:B------:R-:W-:Y:S05]  /*03b0*/  EXIT ;  /* 0x000000000000794d */ /* 0x000fea0003800000 */
.L_x_0:
[----:B------:R-:W-:-:S00]  /*03c0*/  BRA `(.L_x_0) ;  /* 0xfffffffc00fc7947 */ /* 0x000fc0000383ffff */
[----:B------:R-:W-:-:S00]  /*03d0*/  NOP ;  /* 0x0000000000007918 */ /* 0x000fc00000000000 */
        /* <DEDUP_REMOVED lines=10> */
.L_x_1:


//--------------------- .nv.shared.reserved.0     --------------------------
	.section	.nv.shared.reserved.0,"aw",@nobits
	.weak		__nv_reservedSMEM_offset_0_alias
	.size		__nv_reservedSMEM_offset_0_alias, 0, 64
	.other		__nv_reservedSMEM_offset_0_alias,@"STO_CUDA_RESERVED_SHARED STV_DEFAULT"
__nv_reservedSMEM_offset_0_alias:
	.zero		0
	.zero		64


//--------------------- .nv.constant0._Z6kernelPiS_ii --------------------------
	.section	.nv.constant0._Z6kernelPiS_ii,"a",@progbits
	.sectionflags	@""
	.align	4
.nv.constant0._Z6kernelPiS_ii:
	.zero		920


//--------------------- SYMBOLS --------------------------

	.type		.nv.reservedSmem.offset0,@object
	.size		.nv.reservedSmem.offset0,0x4
